//
// Generated by NVIDIA NVVM Compiler
//
// Compiler Build ID: CL-36424714
// Cuda compilation tools, release 13.0, V13.0.88
// Based on NVVM 20.0.0
//

.version 9.0
.target sm_100
.address_size 64

	// .globl	_Z11wmma_kernelP6__halfS0_Pf

.visible .entry _Z11wmma_kernelP6__halfS0_Pf(
	.param .u64 .ptr .align 1 _Z11wmma_kernelP6__halfS0_Pf_param_0,
	.param .u64 .ptr .align 1 _Z11wmma_kernelP6__halfS0_Pf_param_1,
	.param .u64 .ptr .align 1 _Z11wmma_kernelP6__halfS0_Pf_param_2
)
{
	.reg .b32 	%r<18>;
	.reg .b32 	%f<10>;
	.reg .b64 	%rd<7>;

	ld.param.u64 	%rd1, [_Z11wmma_kernelP6__halfS0_Pf_param_0];
	ld.param.u64 	%rd2, [_Z11wmma_kernelP6__halfS0_Pf_param_1];
	ld.param.u64 	%rd3, [_Z11wmma_kernelP6__halfS0_Pf_param_2];
	cvta.to.global.u64 	%rd4, %rd1;
	cvta.to.global.u64 	%rd5, %rd2;
	cvta.to.global.u64 	%rd6, %rd3;
	mov.b32 	%r1, 16;
	wmma.load.a.sync.aligned.col.m16n16k16.global.f16 	{%r2, %r3, %r4, %r5, %r6, %r7, %r8, %r9}, [%rd4], %r1;
	wmma.load.b.sync.aligned.row.m16n16k16.global.f16 	{%r10, %r11, %r12, %r13, %r14, %r15, %r16, %r17}, [%rd5], %r1;
	mov.f32 	%f1, 0f00000000;
	wmma.mma.sync.aligned.col.row.m16n16k16.f32.f32 {%f2, %f3, %f4, %f5, %f6, %f7, %f8, %f9}, {%r2, %r3, %r4, %r5, %r6, %r7, %r8, %r9}, {%r10, %r11, %r12, %r13, %r14, %r15, %r16, %r17}, {%f1, %f1, %f1, %f1, %f1, %f1, %f1, %f1};
	wmma.store.d.sync.aligned.row.m16n16k16.global.f32 	[%rd6], {%f2, %f3, %f4, %f5, %f6, %f7, %f8, %f9}, %r1;
	ret;

}
	// .globl	_Z13float_to_halfP6__halfPfi
.visible .entry _Z13float_to_halfP6__halfPfi(
	.param .u64 .ptr .align 1 _Z13float_to_halfP6__halfPfi_param_0,
	.param .u64 .ptr .align 1 _Z13float_to_halfP6__halfPfi_param_1,
	.param .u32 _Z13float_to_halfP6__halfPfi_param_2
)
{
	.reg .pred 	%p<2>;
	.reg .b16 	%rs<2>;
	.reg .b32 	%r<6>;
	.reg .b32 	%f<2>;
	.reg .b64 	%rd<9>;

	ld.param.u64 	%rd1, [_Z13float_to_halfP6__halfPfi_param_0];
	ld.param.u64 	%rd2, [_Z13float_to_halfP6__halfPfi_param_1];
	ld.param.u32 	%r2, [_Z13float_to_halfP6__halfPfi_param_2];
	mov.u32 	%r3, %ntid.x;
	mov.u32 	%r4, %ctaid.x;
	mov.u32 	%r5, %tid.x;
	mad.lo.s32 	%r1, %r3, %r4, %r5;
	setp.ge.u32 	%p1, %r1, %r2;
	@%p1 bra 	$L__BB1_2;
	cvta.to.global.u64 	%rd3, %rd2;
	cvta.to.global.u64 	%rd4, %rd1;
	mul.wide.u32 	%rd5, %r1, 4;
	add.s64 	%rd6, %rd3, %rd5;
	ld.global.f32 	%f1, [%rd6];
	// begin inline asm
	{  cvt.rn.f16.f32 %rs1, %f1;}

	// end inline asm
	mul.wide.u32 	%rd7, %r1, 2;
	add.s64 	%rd8, %rd4, %rd7;
	st.global.u16 	[%rd8], %rs1;
$L__BB1_2:
	ret;

}


// ===== COMPILED SASS (sm_100) =====

	.target	sm_100

	.elftype	@"ET_EXEC"


//--------------------- .note.nv.tkinfo           --------------------------
	.section	.note.nv.tkinfo,"",@"SHT_NOTE"
	.sectionflags	@"SHF_NOTE_NV_TKINFO"
	.tkinfo
        /*0018*/ 	.word	0x00000002
        /*0030*/ 	.string	""
        /*0030*/ 	.string	"ptxas"
        /*0030*/ 	.string	"Cuda compilation tools, release 13.0, V13.0.88"
        /*0030*/ 	.string	"Build cuda_13.0.r13.0/compiler.36424714_0"
        /*0030*/ 	.string	"-arch sm_100 -m 64 "



//--------------------- .note.nv.cuinfo           --------------------------
	.section	.note.nv.cuinfo,"",@"SHT_NOTE"
	.sectionflags	@"SHF_NOTE_NV_CUINFO"
        /*0018*/ 	.short	0x0002
        /*001a*/ 	.short	0x0064
        /*001c*/ 	.short	0x0082
	.zero		2


//--------------------- .nv.info                  --------------------------
	.section	.nv.info,"",@"SHT_CUDA_INFO"
	.align	4


	//----- nvinfo : EIATTR_REGCOUNT
	.align		4
        /*0000*/ 	.byte	0x04, 0x2f
        /*0002*/ 	.short	(.L_1 - .L_0)
	.align		4
.L_0:
        /*0004*/ 	.word	index@(_Z11wmma_kernelP6__halfS0_Pf)
        /*0008*/ 	.word	0x0000001e


	//----- nvinfo : EIATTR_FRAME_SIZE
	.align		4
.L_1:
        /*000c*/ 	.byte	0x04, 0x11
        /*000e*/ 	.short	(.L_3 - .L_2)
	.align		4
.L_2:
        /*0010*/ 	.word	index@(_Z11wmma_kernelP6__halfS0_Pf)
        /*0014*/ 	.word	0x00000000


	//----- nvinfo : EIATTR_REGCOUNT
	.align		4
.L_3:
        /*0018*/ 	.byte	0x04, 0x2f
        /*001a*/ 	.short	(.L_5 - .L_4)
	.align		4
.L_4:
        /*001c*/ 	.word	index@(_Z13float_to_halfP6__halfPfi)
        /*0020*/ 	.word	0x0000000a


	//----- nvinfo : EIATTR_FRAME_SIZE
	.align		4
.L_5:
        /*0024*/ 	.byte	0x04, 0x11
        /*0026*/ 	.short	(.L_7 - .L_6)
	.align		4
.L_6:
        /*0028*/ 	.word	index@(_Z13float_to_halfP6__halfPfi)
        /*002c*/ 	.word	0x00000000


	//----- nvinfo : EIATTR_MIN_STACK_SIZE
	.align		4
.L_7:
        /*0030*/ 	.byte	0x04, 0x12
        /*0032*/ 	.short	(.L_9 - .L_8)
	.align		4
.L_8:
        /*0034*/ 	.word	index@(_Z13float_to_halfP6__halfPfi)
        /*0038*/ 	.word	0x00000000


	//----- nvinfo : EIATTR_MIN_STACK_SIZE
	.align		4
.L_9:
        /*003c*/ 	.byte	0x04, 0x12
        /*003e*/ 	.short	(.L_11 - .L_10)
	.align		4
.L_10:
        /*0040*/ 	.word	index@(_Z11wmma_kernelP6__halfS0_Pf)
        /*0044*/ 	.word	0x00000000
.L_11:


//--------------------- .nv.compat                --------------------------
	.section	.nv.compat,"",@"SHT_CUDA_COMPAT_INFO"
	.align	4
        /*0000*/ 	.byte	0x02, 0x09, 0x00, 0x00, 0x02, 0x02, 0x01, 0x00, 0x02, 0x05, 0x05, 0x00, 0x03, 0x07, 0x01, 0x01
        /*0010*/ 	.byte	0x02, 0x03, 0x00, 0x00, 0x02, 0x06, 0x01, 0x00, 0x04, 0x0b, 0x08, 0x00, 0x09, 0x00, 0x00, 0x00
        /*0020*/ 	.byte	0x00, 0x00, 0x00, 0x00


//--------------------- .nv.info._Z13float_to_halfP6__halfPfi --------------------------
	.section	.nv.info._Z13float_to_halfP6__halfPfi,"",@"SHT_CUDA_INFO"
	.sectionflags	@""
	.align	4


	//----- nvinfo : EIATTR_CUDA_API_VERSION
	.align		4
        /*0000*/ 	.byte	0x04, 0x37
        /*0002*/ 	.short	(.L_13 - .L_12)
.L_12:
        /*0004*/ 	.word	0x00000082


	//----- nvinfo : EIATTR_KPARAM_INFO
	.align		4
.L_13:
        /*0008*/ 	.byte	0x04, 0x17
        /*000a*/ 	.short	(.L_15 - .L_14)
.L_14:
        /*000c*/ 	.word	0x00000000
        /*0010*/ 	.short	0x0002
        /*0012*/ 	.short	0x0010
        /*0014*/ 	.byte	0x00, 0xf0, 0x11, 0x00


	//----- nvinfo : EIATTR_KPARAM_INFO
	.align		4
.L_15:
        /*0018*/ 	.byte	0x04, 0x17
        /*001a*/ 	.short	(.L_17 - .L_16)
.L_16:
        /*001c*/ 	.word	0x00000000
        /*0020*/ 	.short	0x0001
        /*0022*/ 	.short	0x0008
        /*0024*/ 	.byte	0x00, 0xf5, 0x21, 0x00


	//----- nvinfo : EIATTR_KPARAM_INFO
	.align		4
.L_17:
        /*0028*/ 	.byte	0x04, 0x17
        /*002a*/ 	.short	(.L_19 - .L_18)
.L_18:
        /*002c*/ 	.word	0x00000000
        /*0030*/ 	.short	0x0000
        /*0032*/ 	.short	0x0000
        /*0034*/ 	.byte	0x00, 0xf5, 0x21, 0x00


	//----- nvinfo : EIATTR_SPARSE_MMA_MASK
	.align		4
.L_19:
        /*0038*/ 	.byte	0x03, 0x50
        /*003a*/ 	.short	0x0000


	//----- nvinfo : EIATTR_MAXREG_COUNT
	.align		4
        /*003c*/ 	.byte	0x03, 0x1b
        /*003e*/ 	.short	0x00ff


	//----- nvinfo : EIATTR_MERCURY_ISA_VERSION
	.align		4
        /*0040*/ 	.byte	0x03, 0x5f
        /*0042*/ 	.short	0x0101


	//----- nvinfo : EIATTR_VRC_CTA_INIT_COUNT
	.align		4
        /*0044*/ 	.byte	0x02, 0x4a
	.zero		1
	.zero		1


	//----- nvinfo : EIATTR_EXIT_INSTR_OFFSETS
	.align		4
        /*0048*/ 	.byte	0x04, 0x1c
        /*004a*/ 	.short	(.L_21 - .L_20)


	//   ....[0]....
.L_20:
        /*004c*/ 	.word	0x00000070


	//   ....[1]....
        /*0050*/ 	.word	0x00000100


	//----- nvinfo : EIATTR_CBANK_PARAM_SIZE
	.align		4
.L_21:
        /*0054*/ 	.byte	0x03, 0x19
        /*0056*/ 	.short	0x0014


	//----- nvinfo : EIATTR_PARAM_CBANK
	.align		4
        /*0058*/ 	.byte	0x04, 0x0a
        /*005a*/ 	.short	(.L_23 - .L_22)
	.align		4
.L_22:
        /*005c*/ 	.word	index@(.nv.constant0._Z13float_to_halfP6__halfPfi)
        /*0060*/ 	.short	0x0380
        /*0062*/ 	.short	0x0014


	//----- nvinfo : EIATTR_SW_WAR
	.align		4
.L_23:
        /*0064*/ 	.byte	0x04, 0x36
        /*0066*/ 	.short	(.L_25 - .L_24)
.L_24:
        /*0068*/ 	.word	0x00000008
.L_25:


//--------------------- .nv.info._Z11wmma_kernelP6__halfS0_Pf --------------------------
	.section	.nv.info._Z11wmma_kernelP6__halfS0_Pf,"",@"SHT_CUDA_INFO"
	.sectionflags	@""
	.align	4


	//----- nvinfo : EIATTR_CUDA_API_VERSION
	.align		4
        /*0000*/ 	.byte	0x04, 0x37
        /*0002*/ 	.short	(.L_27 - .L_26)
.L_26:
        /*0004*/ 	.word	0x00000082


	//----- nvinfo : EIATTR_KPARAM_INFO
	.align		4
.L_27:
        /*0008*/ 	.byte	0x04, 0x17
        /*000a*/ 	.short	(.L_29 - .L_28)
.L_28:
        /*000c*/ 	.word	0x00000000
        /*0010*/ 	.short	0x0002
        /*0012*/ 	.short	0x0010
        /*0014*/ 	.byte	0x00, 0xf5, 0x21, 0x00


	//----- nvinfo : EIATTR_KPARAM_INFO
	.align		4
.L_29:
        /*0018*/ 	.byte	0x04, 0x17
        /*001a*/ 	.short	(.L_31 - .L_30)
.L_30:
        /*001c*/ 	.word	0x00000000
        /*0020*/ 	.short	0x0001
        /*0022*/ 	.short	0x0008
        /*0024*/ 	.byte	0x00, 0xf5, 0x21, 0x00


	//----- nvinfo : EIATTR_KPARAM_INFO
	.align		4
.L_31:
        /*0028*/ 	.byte	0x04, 0x17
        /*002a*/ 	.short	(.L_33 - .L_32)
.L_32:
        /*002c*/ 	.word	0x00000000
        /*0030*/ 	.short	0x0000
        /*0032*/ 	.short	0x0000
        /*0034*/ 	.byte	0x00, 0xf5, 0x21, 0x00


	//----- nvinfo : EIATTR_SPARSE_MMA_MASK
	.align		4
.L_33:
        /*0038*/ 	.byte	0x03, 0x50
        /*003a*/ 	.short	0x0000


	//----- nvinfo : EIATTR_WMMA_USED
	.align		4
        /*003c*/ 	.byte	0x01, 0x2b
	.zero		2


	//----- nvinfo : EIATTR_MAXREG_COUNT
	.align		4
        /*0040*/ 	.byte	0x03, 0x1b
        /*0042*/ 	.short	0x00ff


	//----- nvinfo : EIATTR_MERCURY_ISA_VERSION
	.align		4
        /*0044*/ 	.byte	0x03, 0x5f
        /*0046*/ 	.short	0x0101


	//----- nvinfo : EIATTR_VRC_CTA_INIT_COUNT
	.align		4
        /*0048*/ 	.byte	0x02, 0x4a
	.zero		1
	.zero		1


	//----- nvinfo : EIATTR_EXIT_INSTR_OFFSETS
	.align		4
        /*004c*/ 	.byte	0x04, 0x1c
        /*004e*/ 	.short	(.L_35 - .L_34)


	//   ....[0]....
.L_34:
        /*0050*/ 	.word	0x00000250


	//----- nvinfo : EIATTR_CBANK_PARAM_SIZE
	.align		4
.L_35:
        /*0054*/ 	.byte	0x03, 0x19
        /*0056*/ 	.short	0x0018


	//----- nvinfo : EIATTR_PARAM_CBANK
	.align		4
        /*0058*/ 	.byte	0x04, 0x0a
        /*005a*/ 	.short	(.L_37 - .L_36)
	.align		4
.L_36:
        /*005c*/ 	.word	index@(.nv.constant0._Z11wmma_kernelP6__halfS0_Pf)
        /*0060*/ 	.short	0x0380
        /*0062*/ 	.short	0x0018


	//----- nvinfo : EIATTR_SW_WAR
	.align		4
.L_37:
        /*0064*/ 	.byte	0x04, 0x36
        /*0066*/ 	.short	(.L_39 - .L_38)
.L_38:
        /*0068*/ 	.word	0x00000008
.L_39:


//--------------------- .nv.callgraph             --------------------------
	.section	.nv.callgraph,"",@"SHT_CUDA_CALLGRAPH"
	.align	4
	.sectionentsize	8
	.align		4
        /*0000*/ 	.word	0x00000000
	.align		4
        /*0004*/ 	.word	0xffffffff
	.align		4
        /*0008*/ 	.word	0x00000000
	.align		4
        /*000c*/ 	.word	0xfffffffe
	.align		4
        /*0010*/ 	.word	0x00000000
	.align		4
        /*0014*/ 	.word	0xfffffffd
	.align		4
        /*0018*/ 	.word	0x00000000
	.align		4
        /*001c*/ 	.word	0xfffffffc


//--------------------- .text._Z13float_to_halfP6__halfPfi --------------------------
	.section	.text._Z13float_to_halfP6__halfPfi,"ax",@progbits
	.align	128
        .global         _Z13float_to_halfP6__halfPfi
        .type           _Z13float_to_halfP6__halfPfi,@function
        .size           _Z13float_to_halfP6__halfPfi,(.L_x_2 - _Z13float_to_halfP6__halfPfi)
        .other          _Z13float_to_halfP6__halfPfi,@"STO_CUDA_ENTRY STV_DEFAULT"
_Z13float_to_halfP6__halfPfi:
.text._Z13float_to_halfP6__halfPfi:
[----:B------:R-:W-:Y:S01]  /*0000*/  LDC R1, c[0x0][0x37c] ;  /* 0x0000df00ff017b82 */ /* 0x000fe20000000800 */
[----:B------:R-:W0:Y:S01]  /*0010*/  S2R R7, SR_CTAID.X ;  /* 0x0000000000077919 */ /* 0x000e220000002500 */
[----:B------:R-:W0:Y:S01]  /*0020*/  LDCU UR4, c[0x0][0x360] ;  /* 0x00006c00ff0477ac */ /* 0x000e220008000800 */
[----:B------:R-:W0:Y:S01]  /*0030*/  S2R R0, SR_TID.X ;  /* 0x0000000000007919 */ /* 0x000e220000002100 */
[----:B------:R-:W1:Y:S01]  /*0040*/  LDCU UR5, c[0x0][0x390] ;  /* 0x00007200ff0577ac */ /* 0x000e620008000800 */
[----:B0-----:R-:W-:-:S05]  /*0050*/  IMAD R7, R7, UR4, R0 ;  /* 0x0000000407077c24 */ /* 0x001fca000f8e0200 */
[----:B-1----:R-:W-:-:S13]  /*0060*/  ISETP.GE.U32.AND P0, PT, R7, UR5, PT ;  /* 0x0000000507007c0c */ /* 0x002fda000bf06070 */
[----:B------:R-:W-:Y:S05]  /*0070*/  @P0 EXIT ;  /* 0x000000000000094d */ /* 0x000fea0003800000 */
[----:B------:R-:W0:Y:S01]  /*0080*/  LDC.64 R2, c[0x0][0x388] ;  /* 0x0000e200ff027b82 */ /* 0x000e220000000a00 */
[----:B------:R-:W1:Y:S07]  /*0090*/  LDCU.64 UR4, c[0x0][0x358] ;  /* 0x00006b00ff0477ac */ /* 0x000e6e0008000a00 */
[----:B------:R-:W2:Y:S01]  /*00a0*/  LDC.64 R4, c[0x0][0x380] ;  /* 0x0000e000ff047b82 */ /* 0x000ea20000000a00 */
[----:B0-----:R-:W-:-:S06]  /*00b0*/  IMAD.WIDE.U32 R2, R7, 0x4, R2 ;  /* 0x0000000407027825 */ /* 0x001fcc00078e0002 */
[----:B-1----:R-:W3:Y:S01]  /*00c0*/  LDG.E R2, desc[UR4][R2.64] ;  /* 0x0000000402027981 */ /* 0x002ee2000c1e1900 */
[----:B--2---:R-:W-:Y:S01]  /*00d0*/  IMAD.WIDE.U32 R4, R7, 0x2, R4 ;  /* 0x0000000207047825 */ /* 0x004fe200078e0004 */
[----:B---3--:R-:W-:-:S05]  /*00e0*/  F2FP.F16.F32.PACK_AB R0, RZ, R2 ;  /* 0x00000002ff00723e */ /* 0x008fca00000000ff */
[----:B------:R-:W-:Y:S01]  /*00f0*/  STG.E.U16 desc[UR4][R4.64], R0 ;  /* 0x0000000004007986 */ /* 0x000fe2000c101504 */
[----:B------:R-:W-:Y:S05]  /*0100*/  EXIT ;  /* 0x000000000000794d */ /* 0x000fea0003800000 */
.L_x_0:
[----:B------:R-:W-:-:S00]  /*0110*/  BRA `(.L_x_0) ;  /* 0xfffffffc00fc7947 */ /* 0x000fc0000383ffff */
[----:B------:R-:W-:-:S00]  /*0120*/  NOP ;  /* 0x0000000000007918 */ /* 0x000fc00000000000 */
        /* <DEDUP_REMOVED lines=13> */
.L_x_2:


//--------------------- .text._Z11wmma_kernelP6__halfS0_Pf --------------------------
	.section	.text._Z11wmma_kernelP6__halfS0_Pf,"ax",@progbits
	.align	128
        .global         _Z11wmma_kernelP6__halfS0_Pf
        .type           _Z11wmma_kernelP6__halfS0_Pf,@function
        .size           _Z11wmma_kernelP6__halfS0_Pf,(.L_x_3 - _Z11wmma_kernelP6__halfS0_Pf)
        .other          _Z11wmma_kernelP6__halfS0_Pf,@"STO_CUDA_ENTRY STV_DEFAULT"
_Z11wmma_kernelP6__halfS0_Pf:
.text._Z11wmma_kernelP6__halfS0_Pf:
[----:B------:R-:W-:Y:S01]  /*0000*/  LDC R1, c[0x0][0x37c] ;  /* 0x0000df00ff017b82 */ /* 0x000fe20000000800 */
[----:B------:R-:W0:Y:S01]  /*0010*/  S2R R5, SR_LANEID ;  /* 0x0000000000057919 */ /* 0x000e220000000000 */
[----:B------:R-:W1:Y:S01]  /*0020*/  LDCU.128 UR8, c[0x0][0x380] ;  /* 0x00007000ff0877ac */ /* 0x000e620008000c00 */
[----:B------:R-:W-:Y:S01]  /*0030*/  IMAD.MOV.U32 R3, RZ, RZ, RZ ;  /* 0x000000ffff037224 */ /* 0x000fe200078e00ff */
[----:B------:R-:W2:Y:S01]  /*0040*/  LDCU.64 UR4, c[0x0][0x358] ;  /* 0x00006b00ff0477ac */ /* 0x000ea20008000a00 */
[----:B------:R-:W3:Y:S01]  /*0050*/  LDCU.64 UR6, c[0x0][0x390] ;  /* 0x00007200ff0677ac */ /* 0x000ee20008000a00 */
[----:B0-----:R-:W-:Y:S02]  /*0060*/  LOP3.LUT R2, R5, 0x3, RZ, 0xc0, !PT ;  /* 0x0000000305027812 */ /* 0x001fe400078ec0ff */
[----:B------:R-:W-:-:S05]  /*0070*/  SHF.R.U32.HI R5, RZ, 0x2, R5 ;  /* 0x00000002ff057819 */ /* 0x000fca0000011605 */
[----:B------:R-:W-:-:S03]  /*0080*/  IMAD.WIDE.U32 R2, R5, 0x8, R2 ;  /* 0x0000000805027825 */ /* 0x000fc600078e0002 */
[C---:B-1----:R-:W-:Y:S02]  /*0090*/  LEA R8, P0, R2.reuse, UR8, 0x2 ;  /* 0x0000000802087c11 */ /* 0x042fe4000f8010ff */
[C---:B------:R-:W-:Y:S02]  /*00a0*/  LEA R10, P1, R2.reuse, UR10, 0x2 ;  /* 0x0000000a020a7c11 */ /* 0x040fe4000f8210ff */
[C-C-:B------:R-:W-:Y:S02]  /*00b0*/  LEA.HI.X R9, R2.reuse, UR9, R3.reuse, 0x2, P0 ;  /* 0x0000000902097c11 */ /* 0x140fe400080f1403 */
[----:B------:R-:W-:-:S03]  /*00c0*/  LEA.HI.X R11, R2, UR11, R3, 0x2, P1 ;  /* 0x0000000b020b7c11 */ /* 0x000fc600088f1403 */
[----:B--2---:R-:W2:Y:S04]  /*00d0*/  LDG.E R0, desc[UR4][R8.64] ;  /* 0x0000000408007981 */ /* 0x004ea8000c1e1900 */
[----:B------:R-:W4:Y:S04]  /*00e0*/  LDG.E R13, desc[UR4][R10.64] ;  /* 0x000000040a0d7981 */ /* 0x000f28000c1e1900 */
[----:B------:R-:W5:Y:S04]  /*00f0*/  LDG.E R14, desc[UR4][R10.64+0x100] ;  /* 0x000100040a0e7981 */ /* 0x000f68000c1e1900 */
[----:B------:R-:W3:Y:S04]  /*0100*/  LDG.E R12, desc[UR4][R8.64+0x10] ;  /* 0x00001004080c7981 */ /* 0x000ee8000c1e1900 */
[----:B------:R-:W3:Y:S04]  /*0110*/  LDG.E R6, desc[UR4][R8.64+0x100] ;  /* 0x0001000408067981 */ /* 0x000ee8000c1e1900 */
[----:B------:R-:W3:Y:S04]  /*0120*/  LDG.E R7, desc[UR4][R8.64+0x110] ;  /* 0x0001100408077981 */ /* 0x000ee8000c1e1900 */
[----:B------:R-:W3:Y:S04]  /*0130*/  LDG.E R15, desc[UR4][R10.64+0x10] ;  /* 0x000010040a0f7981 */ /* 0x000ee8000c1e1900 */
[----:B------:R-:W3:Y:S04]  /*0140*/  LDG.E R16, desc[UR4][R10.64+0x110] ;  /* 0x000110040a107981 */ /* 0x000ee8000c1e1900 */
[----:B--2---:R-:W-:Y:S04]  /*0150*/  MOVM.16.MT88 R4, R0 ;  /* 0x000000000004723a */ /* 0x004fe80000000000 */
[----:B----4-:R-:W-:Y:S04]  /*0160*/  MOVM.16.MT88 R18, R13 ;  /* 0x000000000d12723a */ /* 0x010fe80000000000 */
[----:B-----5:R-:W-:Y:S04]  /*0170*/  MOVM.16.MT88 R19, R14 ;  /* 0x000000000e13723a */ /* 0x020fe80000000000 */
[----:B---3--:R-:W-:Y:S04]  /*0180*/  MOVM.16.MT88 R5, R12 ;  /* 0x000000000c05723a */ /* 0x008fe80000000000 */
[----:B------:R-:W-:Y:S04]  /*0190*/  MOVM.16.MT88 R6, R6 ;  /* 0x000000000606723a */ /* 0x000fe80000000000 */
[----:B------:R-:W0:Y:S04]  /*01a0*/  MOVM.16.MT88 R7, R7 ;  /* 0x000000000707723a */ /* 0x000e280000000000 */
[----:B------:R-:W-:Y:S04]  /*01b0*/  MOVM.16.MT88 R20, R15 ;  /* 0x000000000f14723a */ /* 0x000fe80000000000 */
[----:B------:R-:W1:Y:S01]  /*01c0*/  MOVM.16.MT88 R21, R16 ;  /* 0x000000001015723a */ /* 0x000e620000000000 */
[C---:B0-----:R-:W-:Y:S08]  /*01d0*/  HMMA.16816.F32 R24, R4.reuse, R18, RZ ;  /* 0x000000120418723c */ /* 0x041ff000000018ff */
[----:B-1----:R-:W-:Y:S01]  /*01e0*/  HMMA.16816.F32 R20, R4, R20, RZ ;  /* 0x000000140414723c */ /* 0x002fe200000018ff */
[----:B------:R-:W-:-:S04]  /*01f0*/  LEA R4, P0, R2, UR6, 0x3 ;  /* 0x0000000602047c11 */ /* 0x000fc8000f8018ff */
[----:B------:R-:W-:-:S06]  /*0200*/  LEA.HI.X R5, R2, UR7, R3, 0x3, P0 ;  /* 0x0000000702057c11 */ /* 0x000fcc00080f1c03 */
[----:B------:R-:W-:Y:S04]  /*0210*/  STG.E.64 desc[UR4][R4.64], R24 ;  /* 0x0000001804007986 */ /* 0x000fe8000c101b04 */
[----:B------:R-:W-:Y:S04]  /*0220*/  STG.E.64 desc[UR4][R4.64+0x200], R26 ;  /* 0x0002001a04007986 */ /* 0x000fe8000c101b04 */
[----:B------:R-:W-:Y:S04]  /*0230*/  STG.E.64 desc[UR4][R4.64+0x20], R20 ;  /* 0x0000201404007986 */ /* 0x000fe8000c101b04 */
[----:B------:R-:W-:Y:S01]  /*0240*/  STG.E.64 desc[UR4][R4.64+0x220], R22 ;  /* 0x0002201604007986 */ /* 0x000fe2000c101b04 */
[----:B------:R-:W-:Y:S05]  /*0250*/  EXIT ;  /* 0x000000000000794d */ /* 0x000fea0003800000 */
.L_x_1:
        /* <DEDUP_REMOVED lines=10> */
.L_x_3:


//--------------------- .nv.shared.reserved.0     --------------------------
	.section	.nv.shared.reserved.0,"aw",@nobits
	.weak		__nv_reservedSMEM_offset_0_alias
	.size		__nv_reservedSMEM_offset_0_alias, 0, 64
	.other		__nv_reservedSMEM_offset_0_alias,@"STO_CUDA_RESERVED_SHARED STV_DEFAULT"
__nv_reservedSMEM_offset_0_alias:
	.zero		0
	.zero		64


//--------------------- .nv.constant0._Z13float_to_halfP6__halfPfi --------------------------
	.section	.nv.constant0._Z13float_to_halfP6__halfPfi,"a",@progbits
	.sectionflags	@""
	.align	4
.nv.constant0._Z13float_to_halfP6__halfPfi:
	.zero		916


//--------------------- .nv.constant0._Z11wmma_kernelP6__halfS0_Pf --------------------------
	.section	.nv.constant0._Z11wmma_kernelP6__halfS0_Pf,"a",@progbits
	.sectionflags	@""
	.align	4
.nv.constant0._Z11wmma_kernelP6__halfS0_Pf:
	.zero		920


//--------------------- SYMBOLS --------------------------

	.type		.nv.reservedSmem.offset0,@object
	.size		.nv.reservedSmem.offset0,0x4
